	.headerflags	@"EF_CUDA_TEXMODE_UNIFIED EF_CUDA_64BIT_ADDRESS EF_CUDA_SM89 EF_CUDA_VIRTUAL_SM(EF_CUDA_SM89)"
	.elftype	@"ET_EXEC"


//--------------------- .nv.info                  --------------------------
	.section	.nv.info,"",@"SHT_CUDA_INFO"
	.align	4


	//----- nvinfo : EIATTR_REGCOUNT
	.align		4
        /*0000*/ 	.byte	0x04, 0x2f
        /*0002*/ 	.short	(.L_8 - .L_7)
	.align		4
.L_7:
        /*0004*/ 	.word	index@(triton__0d1d2d3d4de5de)
        /*0008*/ 	.word	0x00000047


	//----- nvinfo : EIATTR_MAX_STACK_SIZE
	.align		4
.L_8:
        /*000c*/ 	.byte	0x04, 0x23
        /*000e*/ 	.short	(.L_10 - .L_9)
	.align		4
.L_9:
        /*0010*/ 	.word	index@($__internal_0_$__cuda_sm70_shflsync_bfly)
        /*0014*/ 	.word	0x00000000


	//----- nvinfo : EIATTR_MIN_STACK_SIZE
	.align		4
.L_10:
        /*0018*/ 	.byte	0x04, 0x12
        /*001a*/ 	.short	(.L_12 - .L_11)
	.align		4
.L_11:
        /*001c*/ 	.word	index@($__internal_0_$__cuda_sm70_shflsync_bfly)
        /*0020*/ 	.word	0x00000000


	//----- nvinfo : EIATTR_FRAME_SIZE
	.align		4
.L_12:
        /*0024*/ 	.byte	0x04, 0x11
        /*0026*/ 	.short	(.L_14 - .L_13)
	.align		4
.L_13:
        /*0028*/ 	.word	index@($__internal_0_$__cuda_sm70_shflsync_bfly)
        /*002c*/ 	.word	0x00000000


	//----- nvinfo : EIATTR_MAX_STACK_SIZE
	.align		4
.L_14:
        /*0030*/ 	.byte	0x04, 0x23
        /*0032*/ 	.short	(.L_16 - .L_15)
	.align		4
.L_15:
        /*0034*/ 	.word	index@(triton__0d1d2d3d4de5de)
        /*0038*/ 	.word	0x00000000


	//----- nvinfo : EIATTR_MIN_STACK_SIZE
	.align		4
.L_16:
        /*003c*/ 	.byte	0x04, 0x12
        /*003e*/ 	.short	(.L_18 - .L_17)
	.align		4
.L_17:
        /*0040*/ 	.word	index@(triton__0d1d2d3d4de5de)
        /*0044*/ 	.word	0x00000000


	//----- nvinfo : EIATTR_FRAME_SIZE
	.align		4
.L_18:
        /*0048*/ 	.byte	0x04, 0x11
        /*004a*/ 	.short	(.L_20 - .L_19)
	.align		4
.L_19:
        /*004c*/ 	.word	index@(triton__0d1d2d3d4de5de)
        /*0050*/ 	.word	0x00000000
.L_20:


//--------------------- .nv.info.triton__0d1d2d3d4de5de --------------------------
	.section	.nv.info.triton__0d1d2d3d4de5de,"",@"SHT_CUDA_INFO"
	.align	4


	//----- nvinfo : EIATTR_CUDA_API_VERSION
	.align		4
        /*0000*/ 	.byte	0x04, 0x37
        /*0002*/ 	.short	(.L_22 - .L_21)
.L_21:
        /*0004*/ 	.word	0x0000007b


	//----- nvinfo : EIATTR_PARAM_CBANK
	.align		4
.L_22:
        /*0008*/ 	.byte	0x04, 0x0a
        /*000a*/ 	.short	(.L_24 - .L_23)
	.align		4
.L_23:
        /*000c*/ 	.word	index@(.nv.constant0.triton__0d1d2d3d4de5de)
        /*0010*/ 	.short	0x0160
        /*0012*/ 	.short	0x0028


	//----- nvinfo : EIATTR_CBANK_PARAM_SIZE
	.align		4
.L_24:
        /*0014*/ 	.byte	0x03, 0x19
        /*0016*/ 	.short	0x0028


	//----- nvinfo : EIATTR_KPARAM_INFO
	.align		4
        /*0018*/ 	.byte	0x04, 0x17
        /*001a*/ 	.short	(.L_26 - .L_25)
.L_25:
        /*001c*/ 	.word	0x00000000
        /*0020*/ 	.short	0x0005
        /*0022*/ 	.short	0x0024
        /*0024*/ 	.byte	0x00, 0xf0, 0x11, 0x00


	//----- nvinfo : EIATTR_KPARAM_INFO
	.align		4
.L_26:
        /*0028*/ 	.byte	0x04, 0x17
        /*002a*/ 	.short	(.L_28 - .L_27)
.L_27:
        /*002c*/ 	.word	0x00000000
        /*0030*/ 	.short	0x0004
        /*0032*/ 	.short	0x0020
        /*0034*/ 	.byte	0x00, 0xf0, 0x11, 0x00


	//----- nvinfo : EIATTR_KPARAM_INFO
	.align		4
.L_28:
        /*0038*/ 	.byte	0x04, 0x17
        /*003a*/ 	.short	(.L_30 - .L_29)
.L_29:
        /*003c*/ 	.word	0x00000000
        /*0040*/ 	.short	0x0003
        /*0042*/ 	.short	0x0018
        /*0044*/ 	.byte	0x00, 0xf0, 0x21, 0x00


	//----- nvinfo : EIATTR_KPARAM_INFO
	.align		4
.L_30:
        /*0048*/ 	.byte	0x04, 0x17
        /*004a*/ 	.short	(.L_32 - .L_31)
.L_31:
        /*004c*/ 	.word	0x00000000
        /*0050*/ 	.short	0x0002
        /*0052*/ 	.short	0x0010
        /*0054*/ 	.byte	0x00, 0xf0, 0x21, 0x00


	//----- nvinfo : EIATTR_KPARAM_INFO
	.align		4
.L_32:
        /*0058*/ 	.byte	0x04, 0x17
        /*005a*/ 	.short	(.L_34 - .L_33)
.L_33:
        /*005c*/ 	.word	0x00000000
        /*0060*/ 	.short	0x0001
        /*0062*/ 	.short	0x0008
        /*0064*/ 	.byte	0x00, 0xf0, 0x21, 0x00


	//----- nvinfo : EIATTR_KPARAM_INFO
	.align		4
.L_34:
        /*0068*/ 	.byte	0x04, 0x17
        /*006a*/ 	.short	(.L_36 - .L_35)
.L_35:
        /*006c*/ 	.word	0x00000000
        /*0070*/ 	.short	0x0000
        /*0072*/ 	.short	0x0000
        /*0074*/ 	.byte	0x00, 0xf0, 0x21, 0x00


	//----- nvinfo : EIATTR_MAXREG_COUNT
	.align		4
.L_36:
        /*0078*/ 	.byte	0x03, 0x1b
        /*007a*/ 	.short	0x00ff


	//----- nvinfo : EIATTR_EXTERNS
	.align		4
        /*007c*/ 	.byte	0x04, 0x0f
        /*007e*/ 	.short	(.L_38 - .L_37)


	//   ....[0]....
	.align		4
.L_37:
        /*0080*/ 	.word	index@(__assertfail)


	//----- nvinfo : EIATTR_COOP_GROUP_MASK_REGIDS
	.align		4
.L_38:
        /*0084*/ 	.byte	0x04, 0x29
        /*0086*/ 	.short	(.L_40 - .L_39)


	//   ....[0]....
.L_39:
        /*0088*/ 	.word	0xffffffff


	//   ....[1]....
        /*008c*/ 	.word	0xffffffff


	//   ....[2]....
        /*0090*/ 	.word	0xffffffff


	//   ....[3]....
        /*0094*/ 	.word	0xffffffff


	//   ....[4]....
        /*0098*/ 	.word	0xffffffff


	//   ....[5]....
        /*009c*/ 	.word	0xffffffff


	//   ....[6]....
        /*00a0*/ 	.word	0xffffffff


	//   ....[7]....
        /*00a4*/ 	.word	0xffffffff


	//   ....[8]....
        /*00a8*/ 	.word	0xffffffff


	//   ....[9]....
        /*00ac*/ 	.word	0xffffffff


	//   ....[10]....
        /*00b0*/ 	.word	0xffffffff


	//   ....[11]....
        /*00b4*/ 	.word	0xffffffff


	//   ....[12]....
        /*00b8*/ 	.word	0xffffffff


	//   ....[13]....
        /*00bc*/ 	.word	0xffffffff


	//   ....[14]....
        /*00c0*/ 	.word	0xffffffff


	//   ....[15]....
        /*00c4*/ 	.word	0xffffffff


	//   ....[16]....
        /*00c8*/ 	.word	0xffffffff


	//   ....[17]....
        /*00cc*/ 	.word	0xffffffff


	//   ....[18]....
        /*00d0*/ 	.word	0xffffffff


	//   ....[19]....
        /*00d4*/ 	.word	0xffffffff


	//   ....[20]....
        /*00d8*/ 	.word	0xffffffff


	//----- nvinfo : EIATTR_COOP_GROUP_INSTR_OFFSETS
	.align		4
.L_40:
        /*00dc*/ 	.byte	0x04, 0x28
        /*00de*/ 	.short	(.L_42 - .L_41)


	//   ....[0]....
.L_41:
        /*00e0*/ 	.word	0x00000cd0


	//   ....[1]....
        /*00e4*/ 	.word	0x00000ce0


	//   ....[2]....
        /*00e8*/ 	.word	0x00000d10


	//   ....[3]....
        /*00ec*/ 	.word	0x00000d20


	//   ....[4]....
        /*00f0*/ 	.word	0x00000d50


	//   ....[5]....
        /*00f4*/ 	.word	0x00000d60


	//   ....[6]....
        /*00f8*/ 	.word	0x00000d90


	//   ....[7]....
        /*00fc*/ 	.word	0x00000da0


	//   ....[8]....
        /*0100*/ 	.word	0x00000dd0


	//   ....[9]....
        /*0104*/ 	.word	0x00000de0


	//   ....[10]....
        /*0108*/ 	.word	0x00001000


	//   ....[11]....
        /*010c*/ 	.word	0x00001a60


	//   ....[12]....
        /*0110*/ 	.word	0x00001aa0


	//   ....[13]....
        /*0114*/ 	.word	0x00001ae0


	//   ....[14]....
        /*0118*/ 	.word	0x00001b20


	//   ....[15]....
        /*011c*/ 	.word	0x00001b60


	//   ....[16]....
        /*0120*/ 	.word	0x00001bb0


	//   ....[17]....
        /*0124*/ 	.word	0x00001bf0


	//   ....[18]....
        /*0128*/ 	.word	0x00001c30


	//   ....[19]....
        /*012c*/ 	.word	0x00001c70


	//   ....[20]....
        /*0130*/ 	.word	0x00001cb0


	//----- nvinfo : EIATTR_EXIT_INSTR_OFFSETS
	.align		4
.L_42:
        /*0134*/ 	.byte	0x04, 0x1c
        /*0136*/ 	.short	(.L_44 - .L_43)


	//   ....[0]....
.L_43:
        /*0138*/ 	.word	0x000019e0


	//----- nvinfo : EIATTR_MAX_THREADS
	.align		4
.L_44:
        /*013c*/ 	.byte	0x04, 0x05
        /*013e*/ 	.short	(.L_46 - .L_45)
.L_45:
        /*0140*/ 	.word	0x00000100
        /*0144*/ 	.word	0x00000001
        /*0148*/ 	.word	0x00000001


	//----- nvinfo : EIATTR_CRS_STACK_SIZE
	.align		4
.L_46:
        /*014c*/ 	.byte	0x04, 0x1e
        /*014e*/ 	.short	(.L_48 - .L_47)
.L_47:
        /*0150*/ 	.word	0x00000000
.L_48:


//--------------------- .nv.rel.action            --------------------------
	.section	.nv.rel.action,"",@"SHT_CUDA_RELOCINFO"
	.align	8
	.sectionentsize	8
        /*0000*/ 	.byte	0x73, 0x00, 0x00, 0x00, 0x00, 0x00, 0x00, 0x00, 0x00, 0x00, 0x00, 0x11, 0x25, 0x00, 0x05, 0x36


//--------------------- .nv.constant0.triton__0d1d2d3d4de5de --------------------------
	.section	.nv.constant0.triton__0d1d2d3d4de5de,"a",@progbits
	.align	4
.nv.constant0.triton__0d1d2d3d4de5de:
	.zero		392


//--------------------- .text.triton__0d1d2d3d4de5de --------------------------
	.section	.text.triton__0d1d2d3d4de5de,"ax",@progbits
	.sectionflags	@"SHF_BARRIERS=1"
	.sectioninfo	@"SHI_REGISTERS=71"
	.align	128
        .global         triton__0d1d2d3d4de5de
        .type           triton__0d1d2d3d4de5de,@function
        .size           triton__0d1d2d3d4de5de,(.L_x_10 - triton__0d1d2d3d4de5de)
        .other          triton__0d1d2d3d4de5de,@"STO_CUDA_ENTRY STV_DEFAULT"
triton__0d1d2d3d4de5de:
.text.triton__0d1d2d3d4de5de:
[----:B------:R-:W-:-:S02]  /*0000*/  MOV R1, c[0x0][0x28] ;  /* 0x00000a0000017a02 */ /* 0x000fc40000000f00 */
[----:B------:R-:W0:Y:S01]  /*0010*/  S2R R60, SR_TID.X ;  /* 0x00000000003c7919 */ /* 0x000e220000002100 */
[----:B------:R-:W-:Y:S01]  /*0020*/  MOV R11, 0x8 ;  /* 0x00000008000b7802 */ /* 0x000fe20000000f00 */
[----:B------:R-:W-:Y:S02]  /*0030*/  ULDC.64 UR36, c[0x0][0x118] ;  /* 0x0000460000247ab9 */ /* 0x000fe40000000a00 */
[----:B------:R-:W1:Y:S01]  /*0040*/  S2R R27, SR_CTAID.X ;  /* 0x00000000001b7919 */ /* 0x000e620000002500 */
[----:B0-----:R-:W-:Y:S01]  /*0050*/  SHF.R.U32.HI R0, RZ, 0x6, R60 ;  /* 0x00000006ff007819 */ /* 0x001fe2000001163c */
[----:B-1----:R-:W-:-:S03]  /*0060*/  IMAD.SHL.U32 R3, R27, 0x8, RZ ;  /* 0x000000081b037824 */ /* 0x002fc600078e00ff */
[----:B------:R-:W-:-:S04]  /*0070*/  SGXT.U32 R0, R0, 0x2 ;  /* 0x000000020000781a */ /* 0x000fc80000000000 */
[C---:B------:R-:W-:Y:S02]  /*0080*/  LOP3.LUT R0, R3.reuse, R0, RZ, 0xfc, !PT ;  /* 0x0000000003007212 */ /* 0x040fe400078efcff */
[----:B------:R-:W-:Y:S02]  /*0090*/  SHF.R.S32.HI R7, RZ, 0x1f, R3 ;  /* 0x0000001fff077819 */ /* 0x000fe40000011403 */
[C---:B------:R-:W-:Y:S01]  /*00a0*/  LEA R8, P0, R0.reuse, c[0x0][0x160], 0x3 ;  /* 0x0000580000087a11 */ /* 0x040fe200078018ff */
[C---:B------:R-:W-:Y:S01]  /*00b0*/  IMAD.WIDE R4, R0.reuse, R11, c[0x0][0x160] ;  /* 0x0000580000047625 */ /* 0x040fe200078e020b */
[----:B------:R-:W-:Y:S02]  /*00c0*/  LOP3.LUT R6, R3, 0x7, R60, 0xf8, !PT ;  /* 0x0000000703067812 */ /* 0x000fe400078ef83c */
[----:B------:R-:W-:-:S03]  /*00d0*/  LEA.HI.X R9, R0, c[0x0][0x164], R7, 0x3, P0 ;  /* 0x0000590000097a11 */ /* 0x000fc600000f1c07 */
[----:B------:R-:W2:Y:S01]  /*00e0*/  LDG.E.EL.64 R4, [R4.64] ;  /* 0x0000002404047981 */ /* 0x000ea2000c2e1b00 */
[----:B------:R-:W-:-:S03]  /*00f0*/  IMAD.WIDE R6, R6, R11, c[0x0][0x160] ;  /* 0x0000580006067625 */ /* 0x000fc600078e020b */
[----:B------:R-:W3:Y:S04]  /*0100*/  LDG.E.EL.64 R8, [R8.64+0x20] ;  /* 0x0000202408087981 */ /* 0x000ee8000c2e1b00 */
[----:B------:R-:W4:Y:S01]  /*0110*/  LDG.E.EL.64 R6, [R6.64] ;  /* 0x0000002406067981 */ /* 0x000f22000c2e1b00 */
[----:B------:R-:W-:Y:S01]  /*0120*/  MOV R15, 0x2400 ;  /* 0x00002400000f7802 */ /* 0x000fe20000000f00 */
[C---:B------:R-:W-:Y:S01]  /*0130*/  IMAD.SHL.U32 R62, R60.reuse, 0x8, RZ ;  /* 0x000000083c3e7824 */ /* 0x040fe200078e00ff */
[----:B------:R-:W-:Y:S01]  /*0140*/  BSSY B7, `(.L_x_2) ;  /* 0x00000a6000077945 */ /* 0x000fe20003800000 */
[----:B------:R-:W-:Y:S01]  /*0150*/  MOV R61, RZ ;  /* 0x000000ff003d7202 */ /* 0x000fe20000000f00 */
[----:B------:R-:W-:Y:S01]  /*0160*/  IMAD.MOV.U32 R55, RZ, RZ, -0x200 ;  /* 0xfffffe00ff377424 */ /* 0x000fe200078e00ff */
[----:B------:R-:W-:Y:S01]  /*0170*/  MOV R54, RZ ;  /* 0x000000ff00367202 */ /* 0x000fe20000000f00 */
[----:B------:R-:W-:Y:S01]  /*0180*/  CS2R R52, SRZ ;  /* 0x0000000000347805 */ /* 0x000fe2000001ff00 */
[----:B------:R-:W-:Y:S01]  /*0190*/  CS2R R46, SRZ ;  /* 0x00000000002e7805 */ /* 0x000fe2000001ff00 */
[----:B------:R-:W-:Y:S01]  /*01a0*/  CS2R R44, SRZ ;  /* 0x00000000002c7805 */ /* 0x000fe2000001ff00 */
[----:B------:R-:W-:Y:S01]  /*01b0*/  CS2R R38, SRZ ;  /* 0x0000000000267805 */ /* 0x000fe2000001ff00 */
[----:B------:R-:W-:Y:S01]  /*01c0*/  CS2R R36, SRZ ;  /* 0x0000000000247805 */ /* 0x000fe2000001ff00 */
[----:B------:R-:W-:Y:S01]  /*01d0*/  CS2R R30, SRZ ;  /* 0x00000000001e7805 */ /* 0x000fe2000001ff00 */
[----:B------:R-:W-:Y:S01]  /*01e0*/  CS2R R28, SRZ ;  /* 0x00000000001c7805 */ /* 0x000fe2000001ff00 */
[----:B------:R-:W-:-:S02]  /*01f0*/  LOP3.LUT R60, R60, 0x3f, RZ, 0xc0, !PT ;  /* 0x0000003f3c3c7812 */ /* 0x000fc400078ec0ff */
[----:B------:R-:W-:Y:S02]  /*0200*/  LOP3.LUT R62, R62, 0x1f8, RZ, 0xc0, !PT ;  /* 0x000001f83e3e7812 */ /* 0x000fe400078ec0ff */
[----:B--2---:R-:W-:Y:S02]  /*0210*/  IADD3 R3, P1, R4, 0x46600, RZ ;  /* 0x0004660004037810 */ /* 0x004fe40007f3e0ff */
[----:B------:R-:W-:-:S03]  /*0220*/  ISETP.GE.AND P0, PT, R5, RZ, PT ;  /* 0x000000ff0500720c */ /* 0x000fc60003f06270 */
[----:B------:R-:W-:Y:S01]  /*0230*/  IMAD.X R13, RZ, RZ, R5, P1 ;  /* 0x000000ffff0d7224 */ /* 0x000fe200008e0605 */
[----:B---3--:R-:W-:Y:S02]  /*0240*/  IADD3 R11, P1, R8, 0x46600, RZ ;  /* 0x00046600080b7810 */ /* 0x008fe40007f3e0ff */
[----:B------:R-:W-:Y:S02]  /*0250*/  SEL R16, R3, R4, !P0 ;  /* 0x0000000403107207 */ /* 0x000fe40004000000 */
[----:B------:R-:W-:Y:S01]  /*0260*/  SEL R2, R13, R5, !P0 ;  /* 0x000000050d027207 */ /* 0x000fe20004000000 */
[----:B------:R-:W-:Y:S01]  /*0270*/  IMAD.X R17, RZ, RZ, R9, P1 ;  /* 0x000000ffff117224 */ /* 0x000fe200008e0609 */
[----:B------:R-:W-:Y:S01]  /*0280*/  ISETP.GE.AND P0, PT, R9, RZ, PT ;  /* 0x000000ff0900720c */ /* 0x000fe20003f06270 */
[----:B------:R-:W-:Y:S01]  /*0290*/  IMAD.WIDE.U32 R24, R16, R15, c[0x0][0x168] ;  /* 0x00005a0010187625 */ /* 0x000fe200078e000f */
[----:B----4-:R-:W-:Y:S02]  /*02a0*/  IADD3 R3, P1, R6, 0x46600, RZ ;  /* 0x0004660006037810 */ /* 0x010fe40007f3e0ff */
[----:B------:R-:W-:Y:S01]  /*02b0*/  SEL R18, R11, R8, !P0 ;  /* 0x000000080b127207 */ /* 0x000fe20004000000 */
[----:B------:R-:W-:Y:S01]  /*02c0*/  IMAD R23, R2, 0x2400, RZ ;  /* 0x0000240002177824 */ /* 0x000fe200078e02ff */
[----:B------:R-:W-:-:S02]  /*02d0*/  SEL R17, R17, R9, !P0 ;  /* 0x0000000911117207 */ /* 0x000fc40004000000 */
[----:B------:R-:W-:Y:S01]  /*02e0*/  ISETP.GE.AND P0, PT, R7, RZ, PT ;  /* 0x000000ff0700720c */ /* 0x000fe20003f06270 */
[----:B------:R-:W-:Y:S01]  /*02f0*/  IMAD.WIDE.U32 R4, R18, R15, c[0x0][0x168] ;  /* 0x00005a0012047625 */ /* 0x000fe200078e000f */
[-C--:B------:R-:W-:Y:S02]  /*0300*/  IADD3.X R19, RZ, R7.reuse, RZ, P1, !PT ;  /* 0x00000007ff137210 */ /* 0x080fe40000ffe4ff */
[----:B------:R-:W-:Y:S01]  /*0310*/  SEL R22, R3, R6, !P0 ;  /* 0x0000000603167207 */ /* 0x000fe20004000000 */
[----:B------:R-:W-:Y:S01]  /*0320*/  IMAD R9, R17, 0x2400, RZ ;  /* 0x0000240011097824 */ /* 0x000fe200078e02ff */
[----:B------:R-:W-:Y:S01]  /*0330*/  SEL R19, R19, R7, !P0 ;  /* 0x0000000713137207 */ /* 0x000fe20004000000 */
[----:B------:R-:W-:Y:S01]  /*0340*/  IMAD.IADD R23, R25, 0x1, R23 ;  /* 0x0000000119177824 */ /* 0x000fe200078e0217 */
[----:B------:R-:W-:Y:S01]  /*0350*/  MOV R26, R4 ;  /* 0x00000004001a7202 */ /* 0x000fe20000000f00 */
[----:B------:R-:W-:-:S02]  /*0360*/  IMAD.IADD R25, R5, 0x1, R9 ;  /* 0x0000000105197824 */ /* 0x000fc400078e0209 */
.L_x_4:
[----:B------:R-:W-:Y:S01]  /*0370*/  ISETP.GE.U32.AND P0, PT, R22, 0x46600, PT ;  /* 0x000466001600780c */ /* 0x000fe20003f06070 */
[----:B------:R-:W-:Y:S01]  /*0380*/  BSSY B6, `(.L_x_3) ;  /* 0x0000017000067945 */ /* 0x000fe20003800000 */
[----:B------:R-:W-:-:S02]  /*0390*/  IADD3 R68, R62, 0x200, R55 ;  /* 0x000002003e447810 */ /* 0x000fc40007ffe037 */
[----:B------:R-:W-:-:S04]  /*03a0*/  ISETP.GE.U32.AND.EX P1, PT, R19, RZ, PT, P0 ;  /* 0x000000ff1300720c */ /* 0x000fc80003f26100 */
[----:B------:R-:W-:-:S09]  /*03b0*/  P2R R63, PR, RZ, 0x2 ;  /* 0x00000002ff3f7803 */ /* 0x000fd20000000000 */
[----:B------:R-:W-:Y:S05]  /*03c0*/  @!P1 BRA `(.L_x_0) ;  /* 0x0000012000009947 */ /* 0x000fea0003800000 */
[----:B------:R-:W-:Y:S01]  /*03d0*/  UMOV UR8, 32@lo(assertMessage_0) ;  /* 0x0000000000087882 */ /* 0x000fe20000000000 */
[----:B------:R-:W-:Y:S01]  /*03e0*/  MOV R8, 0x373 ;  /* 0x0000037300087802 */ /* 0x000fe20000000f00 */
[----:B------:R-:W-:Y:S01]  /*03f0*/  UMOV UR9, 32@hi(assertMessage_0) ;  /* 0x0000000000097882 */ /* 0x000fe20000000000 */
[----:B------:R-:W-:Y:S01]  /*0400*/  IMAD.MOV.U32 R12, RZ, RZ, 0x1 ;  /* 0x00000001ff0c7424 */ /* 0x000fe200078e00ff */
[----:B------:R-:W-:Y:S01]  /*0410*/  UMOV UR6, 32@lo(assertFile_0) ;  /* 0x0000000000067882 */ /* 0x000fe20000000000 */
[----:B------:R-:W-:Y:S01]  /*0420*/  MOV R13, RZ ;  /* 0x000000ff000d7202 */ /* 0x000fe20000000f00 */
[----:B------:R-:W-:Y:S01]  /*0430*/  UMOV UR7, 32@hi(assertFile_0) ;  /* 0x0000000000077882 */ /* 0x000fe20000000000 */
[----:B------:R-:W-:Y:S01]  /*0440*/  IMAD.U32 R4, RZ, RZ, UR8 ;  /* 0x00000008ff047e24 */ /* 0x000fe2000f8e00ff */
[----:B------:R-:W-:Y:S01]  /*0450*/  UMOV UR4, 32@lo(assertFunc_0) ;  /* 0x0000000000047882 */ /* 0x000fe20000000000 */
[----:B------:R-:W-:Y:S01]  /*0460*/  MOV R5, UR9 ;  /* 0x0000000900057c02 */ /* 0x000fe20008000f00 */
[----:B------:R-:W-:Y:S01]  /*0470*/  UMOV UR5, 32@hi(assertFunc_0) ;  /* 0x0000000000057882 */ /* 0x000fe20000000000 */
[----:B------:R-:W-:Y:S01]  /*0480*/  MOV R6, UR6 ;  /* 0x0000000600067c02 */ /* 0x000fe20008000f00 */
[----:B------:R-:W-:Y:S01]  /*0490*/  IMAD.U32 R7, RZ, RZ, UR7 ;  /* 0x00000007ff077e24 */ /* 0x000fe2000f8e00ff */
[----:B------:R-:W-:-:S02]  /*04a0*/  MOV R10, UR4 ;  /* 0x00000004000a7c02 */ /* 0x000fc40008000f00 */
[----:B------:R-:W-:Y:S02]  /*04b0*/  MOV R11, UR5 ;  /* 0x00000005000b7c02 */ /* 0x000fe40008000f00 */
[----:B------:R-:W-:Y:S02]  /*04c0*/  MOV R20, 32@lo((triton__0d1d2d3d4de5de + .L_x_0@srel)) ;  /* 0x0000000000147802 */ /* 0x000fe40000000f00 */
[----:B------:R-:W-:-:S04]  /*04d0*/  MOV R21, 32@hi((triton__0d1d2d3d4de5de + .L_x_0@srel)) ;  /* 0x0000000000157802 */ /* 0x000fc80000000f00 */
[----:B------:R-:W-:Y:S05]  /*04e0*/  CALL.ABS.NOINC `(__assertfail) ;  /* 0x0000000000007943 */ /* 0x000fea0003c00000 */
.L_x_0:
[----:B------:R-:W-:Y:S05]  /*04f0*/  BSYNC B6 ;  /* 0x0000000000067941 */ /* 0x000fea0003800000 */
.L_x_3:
[----:B------:R-:W-:Y:S01]  /*0500*/  ISETP.GE.U32.AND P1, PT, R68, 0x900, PT ;  /* 0x000009004400780c */ /* 0x000fe20003f26070 */
[----:B------:R-:W-:Y:S01]  /*0510*/  IMAD.MOV.U32 R8, RZ, RZ, R24 ;  /* 0x000000ffff087224 */ /* 0x000fe200078e0018 */
[----:B------:R-:W-:Y:S01]  /*0520*/  MOV R9, R23 ;  /* 0x0000001700097202 */ /* 0x000fe20000000f00 */
[----:B------:R-:W-:Y:S01]  /*0530*/  CS2R R4, SRZ ;  /* 0x0000000000047805 */ /* 0x000fe2000001ff00 */
[----:B------:R-:W-:-:S03]  /*0540*/  CS2R R6, SRZ ;  /* 0x0000000000067805 */ /* 0x000fc6000001ff00 */
[----:B------:R-:W-:-:S06]  /*0550*/  IMAD.WIDE.U32 R12, R60, 0x20, R8 ;  /* 0x000000203c0c7825 */ /* 0x000fcc00078e0008 */
[----:B------:R0:W2:Y:S01]  /*0560*/  @!P1 LDG.E.EL.128 R4, [R12.64] ;  /* 0x000000240c049981 */ /* 0x0000a2000c2e1d00 */
[----:B------:R-:W-:Y:S01]  /*0570*/  CS2R R8, SRZ ;  /* 0x0000000000087805 */ /* 0x000fe2000001ff00 */
[----:B------:R-:W-:-:S06]  /*0580*/  CS2R R10, SRZ ;  /* 0x00000000000a7805 */ /* 0x000fcc000001ff00 */
[----:B------:R0:W3:Y:S01]  /*0590*/  @!P1 LDG.E.EL.128 R8, [R12.64+0x10] ;  /* 0x000010240c089981 */ /* 0x0000e2000c2e1d00 */
[----:B------:R-:W-:Y:S01]  /*05a0*/  CS2R R14, SRZ ;  /* 0x00000000000e7805 */ /* 0x000fe2000001ff00 */
[----:B------:R-:W-:Y:S01]  /*05b0*/  CS2R R32, SRZ ;  /* 0x0000000000207805 */ /* 0x000fe2000001ff00 */
[----:B------:R-:W-:Y:S01]  /*05c0*/  CS2R R34, SRZ ;  /* 0x0000000000227805 */ /* 0x000fe2000001ff00 */
[----:B0-----:R-:W-:Y:S01]  /*05d0*/  CS2R R12, SRZ ;  /* 0x00000000000c7805 */ /* 0x001fe2000001ff00 */
[----:B--2---:R-:W-:Y:S02]  /*05e0*/  SEL R6, R6, RZ, !P1 ;  /* 0x000000ff06067207 */ /* 0x004fe40004800000 */
[----:B------:R-:W-:Y:S02]  /*05f0*/  SEL R0, R4, RZ, !P1 ;  /* 0x000000ff04007207 */ /* 0x000fe40004800000 */
[----:B------:R-:W-:Y:S01]  /*0600*/  SEL R3, R5, RZ, !P1 ;  /* 0x000000ff05037207 */ /* 0x000fe20004800000 */
[----:B------:R-:W-:Y:S01]  /*0610*/  FMUL R4, R6, 48 ;  /* 0x4240000006047820 */ /* 0x000fe20000400000 */
[----:B------:R-:W-:Y:S01]  /*0620*/  IMAD.MOV.U32 R5, RZ, RZ, R25 ;  /* 0x000000ffff057224 */ /* 0x000fe200078e0019 */
[----:B------:R-:W-:Y:S01]  /*0630*/  FMUL R0, R0, 48 ;  /* 0x4240000000007820 */ /* 0x000fe20000400000 */
[----:B---3--:R-:W-:Y:S01]  /*0640*/  SEL R6, R11, RZ, !P1 ;  /* 0x000000ff0b067207 */ /* 0x008fe20004800000 */
[----:B------:R-:W-:Y:S01]  /*0650*/  FMUL R4, R4, R4 ;  /* 0x0000000404047220 */ /* 0x000fe20000400000 */
[----:B------:R-:W-:Y:S01]  /*0660*/  FMUL R3, R3, 48 ;  /* 0x4240000003037820 */ /* 0x000fe20000400000 */
[----:B------:R-:W-:-:S03]  /*0670*/  FMUL R0, R0, R0 ;  /* 0x0000000000007220 */ /* 0x000fc60000400000 */
[----:B------:R-:W-:Y:S01]  /*0680*/  FSEL R4, R4, -RZ, !P1 ;  /* 0x800000ff04047208 */ /* 0x000fe20004800000 */
[----:B------:R-:W-:Y:S01]  /*0690*/  FMUL R3, R3, R3 ;  /* 0x0000000303037220 */ /* 0x000fe20000400000 */
[----:B------:R-:W-:-:S03]  /*06a0*/  FSEL R0, R0, -RZ, !P1 ;  /* 0x800000ff00007208 */ /* 0x000fc60004800000 */
[----:B------:R-:W-:Y:S01]  /*06b0*/  FADD R53, R4, R53 ;  /* 0x0000003504357221 */ /* 0x000fe20000000000 */
[----:B------:R-:W-:Y:S01]  /*06c0*/  MOV R4, R26 ;  /* 0x0000001a00047202 */ /* 0x000fe20000000f00 */
[----:B------:R-:W-:Y:S01]  /*06d0*/  FADD R61, R0, R61 ;  /* 0x0000003d003d7221 */ /* 0x000fe20000000000 */
[----:B------:R-:W-:Y:S02]  /*06e0*/  FSEL R3, R3, -RZ, !P1 ;  /* 0x800000ff03037208 */ /* 0x000fe40004800000 */
[----:B------:R-:W-:Y:S01]  /*06f0*/  SEL R0, R9, RZ, !P1 ;  /* 0x000000ff09007207 */ /* 0x000fe20004800000 */
[----:B------:R-:W-:Y:S02]  /*0700*/  IMAD.WIDE.U32 R4, R60, 0x20, R4 ;  /* 0x000000203c047825 */ /* 0x000fe400078e0004 */
[----:B------:R-:W-:Y:S01]  /*0710*/  FADD R54, R3, R54 ;  /* 0x0000003603367221 */ /* 0x000fe20000000000 */
[----:B------:R-:W-:Y:S02]  /*0720*/  SEL R3, R10, RZ, !P1 ;  /* 0x000000ff0a037207 */ /* 0x000fe40004800000 */
[----:B------:R-:W2:Y:S01]  /*0730*/  @!P1 LDG.E.EL.128 R12, [R4.64] ;  /* 0x00000024040c9981 */ /* 0x000ea2000c2e1d00 */
[----:B------:R-:W-:Y:S01]  /*0740*/  FMUL R6, R6, 48 ;  /* 0x4240000006067820 */ /* 0x000fe20000400000 */
[----:B------:R-:W-:Y:S01]  /*0750*/  FMUL R0, R0, 48 ;  /* 0x4240000000007820 */ /* 0x000fe20000400000 */
[----:B------:R-:W-:Y:S01]  /*0760*/  FMUL R3, R3, 48 ;  /* 0x4240000003037820 */ /* 0x000fe20000400000 */
[----:B------:R-:W3:Y:S01]  /*0770*/  @!P1 LDG.E.EL.128 R32, [R4.64+0x10] ;  /* 0x0000102404209981 */ /* 0x000ee2000c2e1d00 */
[----:B------:R-:W-:Y:S01]  /*0780*/  FMUL R6, R6, R6 ;  /* 0x0000000606067220 */ /* 0x000fe20000400000 */
[----:B------:R-:W-:Y:S01]  /*0790*/  FMUL R0, R0, R0 ;  /* 0x0000000000007220 */ /* 0x000fe20000400000 */
[----:B------:R-:W-:-:S03]  /*07a0*/  FMUL R3, R3, R3 ;  /* 0x0000000303037220 */ /* 0x000fc60000400000 */
[----:B------:R-:W-:Y:S02]  /*07b0*/  FSEL R9, R6, -RZ, !P1 ;  /* 0x800000ff06097208 */ /* 0x000fe40004800000 */
[----:B------:R-:W-:Y:S02]  /*07c0*/  FSEL R6, R3, -RZ, !P1 ;  /* 0x800000ff03067208 */ /* 0x000fe40004800000 */
[----:B------:R-:W-:Y:S01]  /*07d0*/  FSEL R3, R0, -RZ, !P1 ;  /* 0x800000ff00037208 */ /* 0x000fe20004800000 */
[----:B------:R-:W-:Y:S01]  /*07e0*/  FADD R44, R9, R44 ;  /* 0x0000002c092c7221 */ /* 0x000fe20000000000 */
[----:B------:R-:W-:Y:S01]  /*07f0*/  SEL R0, R7, RZ, !P1 ;  /* 0x000000ff07007207 */ /* 0x000fe20004800000 */
[----:B------:R-:W-:Y:S02]  /*0800*/  FADD R45, R6, R45 ;  /* 0x0000002d062d7221 */ /* 0x000fe40000000000 */
[----:B------:R-:W-:Y:S02]  /*0810*/  FADD R46, R3, R46 ;  /* 0x0000002e032e7221 */ /* 0x000fe40000000000 */
[----:B------:R-:W-:-:S04]  /*0820*/  FMUL R0, R0, 48 ;  /* 0x4240000000007820 */ /* 0x000fc80000400000 */
[----:B------:R-:W-:Y:S01]  /*0830*/  FMUL R0, R0, R0 ;  /* 0x0000000000007220 */ /* 0x000fe20000400000 */
[----:B------:R-:W-:-:S04]  /*0840*/  SEL R6, R8, RZ, !P1 ;  /* 0x000000ff08067207 */ /* 0x000fc80004800000 */
[----:B------:R-:W-:Y:S01]  /*0850*/  FSEL R3, R0, -RZ, !P1 ;  /* 0x800000ff00037208 */ /* 0x000fe20004800000 */
[----:B------:R-:W-:Y:S01]  /*0860*/  FMUL R6, R6, 48 ;  /* 0x4240000006067820 */ /* 0x000fe20000400000 */
[----:B------:R-:W-:-:S03]  /*0870*/  IADD3 R55, R55, 0x200, RZ ;  /* 0x0000020037377810 */ /* 0x000fc60007ffe0ff */
[----:B------:R-:W-:Y:S01]  /*0880*/  FADD R52, R3, R52 ;  /* 0x0000003403347221 */ /* 0x000fe20000000000 */
[----:B------:R-:W-:Y:S01]  /*0890*/  ISETP.GE.U32.AND P0, PT, R55, 0x700, PT ;  /* 0x000007003700780c */ /* 0x000fe20003f06070 */
[----:B------:R-:W-:-:S05]  /*08a0*/  FMUL R6, R6, R6 ;  /* 0x0000000606067220 */ /* 0x000fca0000400000 */
[----:B------:R-:W-:Y:S02]  /*08b0*/  FSEL R8, R6, -RZ, !P1 ;  /* 0x800000ff06087208 */ /* 0x000fe40004800000 */
[----:B------:R-:W-:-:S03]  /*08c0*/  IADD3 R24, P2, R24, 0x800, RZ ;  /* 0x0000080018187810 */ /* 0x000fc60007f5e0ff */
[----:B------:R-:W-:Y:S01]  /*08d0*/  FADD R47, R8, R47 ;  /* 0x0000002f082f7221 */ /* 0x000fe20000000000 */
[----:B------:R-:W-:Y:S02]  /*08e0*/  IADD3.X R23, RZ, R23, RZ, P2, !PT ;  /* 0x00000017ff177210 */ /* 0x000fe400017fe4ff */
[----:B--2---:R-:W-:Y:S02]  /*08f0*/  SEL R12, R12, RZ, !P1 ;  /* 0x000000ff0c0c7207 */ /* 0x004fe40004800000 */
[----:B------:R-:W-:Y:S02]  /*0900*/  SEL R13, R13, RZ, !P1 ;  /* 0x000000ff0d0d7207 */ /* 0x000fe40004800000 */
[----:B------:R-:W-:Y:S02]  /*0910*/  SEL R3, R14, RZ, !P1 ;  /* 0x000000ff0e037207 */ /* 0x000fe40004800000 */
[----:B------:R-:W-:Y:S02]  /*0920*/  SEL R0, R15, RZ, !P1 ;  /* 0x000000ff0f007207 */ /* 0x000fe40004800000 */
[----:B---3--:R-:W-:-:S02]  /*0930*/  SEL R32, R32, RZ, !P1 ;  /* 0x000000ff20207207 */ /* 0x008fc40004800000 */
[----:B------:R-:W-:Y:S02]  /*0940*/  SEL R33, R33, RZ, !P1 ;  /* 0x000000ff21217207 */ /* 0x000fe40004800000 */
[----:B------:R-:W-:Y:S02]  /*0950*/  SEL R34, R34, RZ, !P1 ;  /* 0x000000ff22227207 */ /* 0x000fe40004800000 */
[----:B------:R-:W-:Y:S01]  /*0960*/  SEL R35, R35, RZ, !P1 ;  /* 0x000000ff23237207 */ /* 0x000fe20004800000 */
[----:B------:R-:W-:Y:S01]  /*0970*/  FMUL R5, R12, 48 ;  /* 0x424000000c057820 */ /* 0x000fe20000400000 */
[----:B------:R-:W-:Y:S01]  /*0980*/  FMUL R4, R13, 48 ;  /* 0x424000000d047820 */ /* 0x000fe20000400000 */
[----:B------:R-:W-:Y:S01]  /*0990*/  FMUL R3, R3, 48 ;  /* 0x4240000003037820 */ /* 0x000fe20000400000 */
[----:B------:R-:W-:Y:S01]  /*09a0*/  FMUL R0, R0, 48 ;  /* 0x4240000000007820 */ /* 0x000fe20000400000 */
[----:B------:R-:W-:Y:S01]  /*09b0*/  FMUL R32, R32, 48 ;  /* 0x4240000020207820 */ /* 0x000fe20000400000 */
[----:B------:R-:W-:Y:S01]  /*09c0*/  FMUL R33, R33, 48 ;  /* 0x4240000021217820 */ /* 0x000fe20000400000 */
[----:B------:R-:W-:Y:S01]  /*09d0*/  FMUL R34, R34, 48 ;  /* 0x4240000022227820 */ /* 0x000fe20000400000 */
[----:B------:R-:W-:Y:S01]  /*09e0*/  FMUL R35, R35, 48 ;  /* 0x4240000023237820 */ /* 0x000fe20000400000 */
[----:B------:R-:W-:Y:S01]  /*09f0*/  FMUL R5, R5, R5 ;  /* 0x0000000505057220 */ /* 0x000fe20000400000 */
[----:B------:R-:W-:Y:S01]  /*0a00*/  FMUL R4, R4, R4 ;  /* 0x0000000404047220 */ /* 0x000fe20000400000 */
[----:B------:R-:W-:Y:S01]  /*0a10*/  FMUL R3, R3, R3 ;  /* 0x0000000303037220 */ /* 0x000fe20000400000 */
[----:B------:R-:W-:Y:S01]  /*0a20*/  FMUL R0, R0, R0 ;  /* 0x0000000000007220 */ /* 0x000fe20000400000 */
[----:B------:R-:W-:Y:S01]  /*0a30*/  FMUL R32, R32, R32 ;  /* 0x0000002020207220 */ /* 0x000fe20000400000 */
[----:B------:R-:W-:Y:S01]  /*0a40*/  FMUL R33, R33, R33 ;  /* 0x0000002121217220 */ /* 0x000fe20000400000 */
[----:B------:R-:W-:Y:S01]  /*0a50*/  FMUL R34, R34, R34 ;  /* 0x0000002222227220 */ /* 0x000fe20000400000 */
[----:B------:R-:W-:Y:S01]  /*0a60*/  FMUL R35, R35, R35 ;  /* 0x0000002323237220 */ /* 0x000fe20000400000 */
[----:B------:R-:W-:-:S02]  /*0a70*/  FSEL R6, R5, -RZ, !P1 ;  /* 0x800000ff05067208 */ /* 0x000fc40004800000 */
[----:B------:R-:W-:Y:S02]  /*0a80*/  FSEL R5, R4, -RZ, !P1 ;  /* 0x800000ff04057208 */ /* 0x000fe40004800000 */
[----:B------:R-:W-:Y:S02]  /*0a90*/  FSEL R4, R3, -RZ, !P1 ;  /* 0x800000ff03047208 */ /* 0x000fe40004800000 */
[----:B------:R-:W-:Y:S02]  /*0aa0*/  FSEL R3, R0, -RZ, !P1 ;  /* 0x800000ff00037208 */ /* 0x000fe40004800000 */
[----:B------:R-:W-:Y:S02]  /*0ab0*/  FSEL R32, R32, -RZ, !P1 ;  /* 0x800000ff20207208 */ /* 0x000fe40004800000 */
[----:B------:R-:W-:Y:S02]  /*0ac0*/  FSEL R33, R33, -RZ, !P1 ;  /* 0x800000ff21217208 */ /* 0x000fe40004800000 */
[----:B------:R-:W-:-:S02]  /*0ad0*/  FSEL R34, R34, -RZ, !P1 ;  /* 0x800000ff22227208 */ /* 0x000fc40004800000 */
[----:B------:R-:W-:Y:S02]  /*0ae0*/  FSEL R35, R35, -RZ, !P1 ;  /* 0x800000ff23237208 */ /* 0x000fe40004800000 */
[----:B------:R-:W-:Y:S01]  /*0af0*/  IADD3 R26, P1, R26, 0x800, RZ ;  /* 0x000008001a1a7810 */ /* 0x000fe20007f3e0ff */
[----:B------:R-:W-:Y:S01]  /*0b00*/  FADD R39, R6, R39 ;  /* 0x0000002706277221 */ /* 0x000fe20000000000 */
[----:B------:R-:W-:Y:S01]  /*0b10*/  FADD R38, R5, R38 ;  /* 0x0000002605267221 */ /* 0x000fe20000000000 */
[----:B------:R-:W-:Y:S01]  /*0b20*/  FADD R37, R4, R37 ;  /* 0x0000002504257221 */ /* 0x000fe20000000000 */
[----:B------:R-:W-:Y:S01]  /*0b30*/  FADD R36, R3, R36 ;  /* 0x0000002403247221 */ /* 0x000fe20000000000 */
[----:B------:R-:W-:Y:S01]  /*0b40*/  FADD R31, R32, R31 ;  /* 0x0000001f201f7221 */ /* 0x000fe20000000000 */
[----:B------:R-:W-:Y:S01]  /*0b50*/  FADD R30, R33, R30 ;  /* 0x0000001e211e7221 */ /* 0x000fe20000000000 */
[----:B------:R-:W-:Y:S01]  /*0b60*/  FADD R29, R34, R29 ;  /* 0x0000001d221d7221 */ /* 0x000fe20000000000 */
[----:B------:R-:W-:Y:S01]  /*0b70*/  FADD R28, R35, R28 ;  /* 0x0000001c231c7221 */ /* 0x000fe20000000000 */
[----:B------:R-:W-:Y:S01]  /*0b80*/  IADD3.X R25, RZ, R25, RZ, P1, !PT ;  /* 0x00000019ff197210 */ /* 0x000fe20000ffe4ff */
[----:B------:R-:W-:Y:S05]  /*0b90*/  @!P0 BRA `(.L_x_4) ;  /* 0xfffff7d000008947 */ /* 0x000fea000383ffff */
[----:B------:R-:W-:Y:S05]  /*0ba0*/  BSYNC B7 ;  /* 0x0000000000077941 */ /* 0x000fea0003800000 */
.L_x_2:
[----:B------:R-:W0:Y:S01]  /*0bb0*/  S2R R0, SR_TID.X ;  /* 0x0000000000007919 */ /* 0x000e220000002100 */
[----:B------:R-:W-:Y:S01]  /*0bc0*/  FADD R54, R61, R54 ;  /* 0x000000363d367221 */ /* 0x000fe20000000000 */
[----:B------:R-:W-:-:S03]  /*0bd0*/  FADD R38, R39, R38 ;  /* 0x0000002627267221 */ /* 0x000fc60000000000 */
        /* <DEDUP_REMOVED lines=9> */
[----:B------:R-:W-:Y:S01]  /*0c70*/  FADD R29, R29, R30 ;  /* 0x0000001e1d1d7221 */ /* 0x000fe20000000000 */
[----:B0-----:R-:W-:Y:S02]  /*0c80*/  IMAD.SHL.U32 R19, R0, 0x2, RZ ;  /* 0x0000000200137824 */ /* 0x001fe400078e00ff */
[----:B------:R-:W-:Y:S01]  /*0c90*/  FADD R10, R44, R45 ;  /* 0x0000002d2c0a7221 */ /* 0x000fe20000000000 */
[----:B------:R-:W-:Y:S02]  /*0ca0*/  FADD R28, R28, R29 ;  /* 0x0000001d1c1c7221 */ /* 0x000fe40000000000 */
[----:B------:R-:W-:Y:S01]  /*0cb0*/  LOP3.LUT R19, R19, 0x1fe, RZ, 0xc0, !PT ;  /* 0x000001fe13137812 */ /* 0x000fe200078ec0ff */
[----:B------:R-:W-:Y:S05]  /*0cc0*/  BRA.DIV ~URZ, `(.L_x_5) ;  /* 0x00000d527f007947 */ /* 0x000fea000b800000 */
[----:B------:R-:W0:Y:S04]  /*0cd0*/  SHFL.BFLY PT, R3, R10, 0x10, 0x1f ;  /* 0x0e001f000a037f89 */ /* 0x000e2800000e0000 */
[----:B------:R-:W1:Y:S01]  /*0ce0*/  SHFL.BFLY PT, R5, R28, 0x10, 0x1f ;  /* 0x0e001f001c057f89 */ /* 0x000e6200000e0000 */
[----:B0-----:R-:W-:Y:S01]  /*0cf0*/  FADD R3, R10, R3 ;  /* 0x000000030a037221 */ /* 0x001fe20000000000 */
[----:B-1----:R-:W-:-:S04]  /*0d00*/  FADD R7, R28, R5 ;  /* 0x000000051c077221 */ /* 0x002fc80000000000 */
        /* <DEDUP_REMOVED lines=13> */
[----:B------:R1:W2:Y:S01]  /*0de0*/  SHFL.BFLY PT, R7, R10, 0x1, 0x1f ;  /* 0x0c201f000a077f89 */ /* 0x0002a200000e0000 */
[----:B0-----:R-:W-:-:S03]  /*0df0*/  FADD R3, R6, R3 ;  /* 0x0000000306037221 */ /* 0x001fc60000000000 */
.L_x_8:
[----:B-1----:R-:W-:Y:S01]  /*0e00*/  SHF.R.U32.HI R12, RZ, 0x6, R0 ;  /* 0x00000006ff0c7819 */ /* 0x002fe20000011600 */
[----:B0-2---:R-:W-:Y:S01]  /*0e10*/  FADD R10, R7, R10 ;  /* 0x0000000a070a7221 */ /* 0x005fe20000000000 */
[----:B------:R-:W-:Y:S01]  /*0e20*/  SHF.R.U32.HI R4, RZ, 0x3, R0 ;  /* 0x00000003ff047819 */ /* 0x000fe20000011600 */
[----:B------:R-:W-:Y:S01]  /*0e30*/  WARPSYNC 0xffffffff ;  /* 0xffffffff00007948 */ /* 0x000fe20003800000 */
[----:B------:R-:W-:Y:S02]  /*0e40*/  SGXT.U32 R12, R12, 0x2 ;  /* 0x000000020c0c781a */ /* 0x000fe40000000000 */
[----:B------:R-:W-:-:S02]  /*0e50*/  LOP3.LUT P0, RZ, R0, 0x1f, RZ, 0xc0, !PT ;  /* 0x0000001f00ff7812 */ /* 0x000fc4000780c0ff */
[----:B------:R-:W-:Y:S02]  /*0e60*/  LOP3.LUT R13, R12, 0x4, RZ, 0xfc, !PT ;  /* 0x000000040c0d7812 */ /* 0x000fe400078efcff */
[----:B------:R-:W-:Y:S02]  /*0e70*/  LOP3.LUT R4, R4, 0x4, RZ, 0xc0, !PT ;  /* 0x0000000404047812 */ /* 0x000fe400078ec0ff */
[----:B------:R-:W-:Y:S01]  /*0e80*/  SHF.L.U32 R5, R12, 0x3, RZ ;  /* 0x000000030c057819 */ /* 0x000fe200000006ff */
[----:B------:R-:W-:Y:S01]  /*0e90*/  IMAD.SHL.U32 R9, R13, 0x8, RZ ;  /* 0x000000080d097824 */ /* 0x000fe200078e00ff */
[----:B------:R-:W-:Y:S02]  /*0ea0*/  LOP3.LUT R6, R0, 0x3f, RZ, 0xc0, !PT ;  /* 0x0000003f00067812 */ /* 0x000fe400078ec0ff */
[-C--:B------:R-:W-:Y:S02]  /*0eb0*/  LOP3.LUT R8, R5, R4.reuse, RZ, 0xfc, !PT ;  /* 0x0000000405087212 */ /* 0x080fe400078efcff */
[----:B------:R-:W-:Y:S01]  /*0ec0*/  LOP3.LUT R9, R9, R4, RZ, 0xfc, !PT ;  /* 0x0000000409097212 */ /* 0x000fe200078efcff */
[----:B------:R-:W-:-:S02]  /*0ed0*/  IMAD.WIDE.U32 R6, R6, 0x20, RZ ;  /* 0x0000002006067825 */ /* 0x000fc400078e00ff */
[----:B------:R0:W-:Y:S04]  /*0ee0*/  @!P0 STS [R8], R3 ;  /* 0x0000000308008388 */ /* 0x0001e80000000800 */
[----:B------:R0:W-:Y:S02]  /*0ef0*/  @!P0 STS [R9], R10 ;  /* 0x0000000a09008388 */ /* 0x0001e40000000800 */
[C---:B------:R-:W-:Y:S01]  /*0f00*/  ISETP.GE.AND P0, PT, R0.reuse, 0x10, PT ;  /* 0x000000100000780c */ /* 0x040fe20003f06270 */
[----:B------:R-:W-:Y:S06]  /*0f10*/  BAR.SYNC 0x0 ;  /* 0x0000000000007b1d */ /* 0x000fec0000000000 */
[----:B------:R-:W-:Y:S01]  /*0f20*/  LOP3.LUT R5, R0, 0x1, RZ, 0xc0, !PT ;  /* 0x0000000100057812 */ /* 0x000fe200078ec0ff */
[----:B------:R-:W-:Y:S01]  /*0f30*/  IMAD R29, R2, 0x2400, RZ ;  /* 0x00002400021d7824 */ /* 0x000fe200078e02ff */
[----:B------:R-:W-:Y:S01]  /*0f40*/  MOV R11, 0x39e38e39 ;  /* 0x39e38e39000b7802 */ /* 0x000fe20000000f00 */
[----:B------:R-:W-:Y:S01]  /*0f50*/  IMAD R17, R17, 0x2400, RZ ;  /* 0x0000240011117824 */ /* 0x000fe200078e02ff */
[----:B------:R-:W-:Y:S01]  /*0f60*/  LOP3.LUT R22, R0, 0xff, RZ, 0xc0, !PT ;  /* 0x000000ff00167812 */ /* 0x000fe200078ec0ff */
[----:B------:R-:W-:Y:S01]  /*0f70*/  IMAD R27, R27, 0x8, R12 ;  /* 0x000000081b1b7824 */ /* 0x000fe200078e020c */
[----:B0-----:R-:W0:Y:S01]  /*0f80*/  @!P0 LDS R3, [R0.X4] ;  /* 0x0000000000038984 */ /* 0x001e220000004800 */
[----:B------:R-:W-:-:S02]  /*0f90*/  ISETP.NE.U32.AND P0, PT, R5, 0x1, PT ;  /* 0x000000010500780c */ /* 0x000fc40003f05070 */
[----:B------:R-:W-:Y:S01]  /*0fa0*/  MOV R23, 0x8 ;  /* 0x0000000800177802 */ /* 0x000fe20000000f00 */
[----:B------:R-:W-:Y:S01]  /*0fb0*/  IMAD R26, R27, 0x900, R62 ;  /* 0x000009001b1a7824 */ /* 0x000fe200078e023e */
[----:B------:R-:W-:Y:S02]  /*0fc0*/  ISETP.LT.AND P0, PT, R0, 0x10, P0 ;  /* 0x000000100000780c */ /* 0x000fe40000701270 */
[----:B------:R-:W-:Y:S01]  /*0fd0*/  MOV R25, 0xfffffe00 ;  /* 0xfffffe0000197802 */ /* 0x000fe20000000f00 */
[----:B------:R-:W-:-:S05]  /*0fe0*/  IMAD.WIDE.U32 R22, R22, R23, c[0x0][0x170] ;  /* 0x00005c0016167625 */ /* 0x000fca00078e0017 */
[----:B------:R-:W-:Y:S01]  /*0ff0*/  MOV R24, R22 ;  /* 0x0000001600187202 */ /* 0x000fe20000000f00 */
[----:B0-----:R-:W0:Y:S02]  /*1000*/  SHFL.BFLY PT, R4, R3, 0x1, 0x1f ;  /* 0x0c201f0003047f89 */ /* 0x001e2400000e0000 */
[----:B0-----:R-:W-:-:S05]  /*1010*/  FADD R9, R3, R4 ;  /* 0x0000000403097221 */ /* 0x001fca0000000000 */
[----:B------:R-:W-:Y:S04]  /*1020*/  @P0 STS [R0.X4], R9 ;  /* 0x0000000900000388 */ /* 0x000fe80000004800 */
[----:B------:R-:W-:Y:S06]  /*1030*/  BAR.SYNC 0x0 ;  /* 0x0000000000007b1d */ /* 0x000fec0000000000 */
[----:B------:R-:W0:Y:S04]  /*1040*/  LDS R4, [R13.X8] ;  /* 0x000000000d047984 */ /* 0x000e280000008800 */
[----:B------:R-:W1:Y:S01]  /*1050*/  LDS R8, [R12.X8] ;  /* 0x000000000c087984 */ /* 0x000e620000008800 */
[-C--:B0-----:R-:W-:Y:S01]  /*1060*/  FFMA R10, R4, R11.reuse, 9.9999997473787516356e-06 ;  /* 0x3727c5ac040a7423 */ /* 0x081fe2000000000b */
[----:B------:R-:W-:Y:S01]  /*1070*/  IMAD.WIDE.U32 R4, R18, 0x2400, R6 ;  /* 0x0000240012047825 */ /* 0x000fe200078e0006 */
[----:B-1----:R-:W-:-:S02]  /*1080*/  FFMA R8, R8, R11, 9.9999997473787516356e-06 ;  /* 0x3727c5ac08087423 */ /* 0x002fc4000000000b */
[----:B------:R0:W1:Y:S01]  /*1090*/  MUFU.RSQ R18, R10 ;  /* 0x0000000a00127308 */ /* 0x0000620000001400 */
[----:B------:R-:W-:Y:S01]  /*10a0*/  IMAD.WIDE.U32 R6, R16, 0x2400, R6 ;  /* 0x0000240010067825 */ /* 0x000fe200078e0006 */
[----:B------:R-:W-:-:S04]  /*10b0*/  IADD3 R3, P0, R4, c[0x0][0x168], RZ ;  /* 0x00005a0004037a10 */ /* 0x000fc80007f1e0ff */
[----:B------:R-:W-:Y:S02]  /*10c0*/  IADD3 R0, P1, R6, c[0x0][0x168], RZ ;  /* 0x00005a0006007a10 */ /* 0x000fe40007f3e0ff */
[----:B------:R0:W2:Y:S01]  /*10d0*/  MUFU.RSQ R2, R8 ;  /* 0x0000000800027308 */ /* 0x0000a20000001400 */
[----:B------:R-:W-:Y:S02]  /*10e0*/  IADD3.X R31, R17, c[0x0][0x16c], R5, P0, !PT ;  /* 0x00005b00111f7a10 */ /* 0x000fe400007fe405 */
[----:B------:R-:W-:-:S05]  /*10f0*/  IADD3.X R29, R29, c[0x0][0x16c], R7, P1, !PT ;  /* 0x00005b001d1d7a10 */ /* 0x000fca0000ffe407 */
.L_x_7:
[----:B0-----:R-:W-:Y:S01]  /*1100*/  IADD3 R4, R19, 0x200, R25 ;  /* 0x0000020013047810 */ /* 0x001fe20007ffe019 */
[----:B------:R-:W-:Y:S01]  /*1110*/  CS2R R6, SRZ ;  /* 0x0000000000067805 */ /* 0x000fe2000001ff00 */
[----:B------:R-:W-:Y:S02]  /*1120*/  ISETP.NE.AND P1, PT, R63, RZ, PT ;  /* 0x000000ff3f00720c */ /* 0x000fe40003f25270 */
[----:B------:R-:W-:-:S13]  /*1130*/  ISETP.GE.U32.AND P0, PT, R4, 0x900, PT ;  /* 0x000009000400780c */ /* 0x000fda0003f06070 */
[----:B------:R-:W-:Y:S01]  /*1140*/  @!P0 IMAD.MOV.U32 R4, RZ, RZ, R24 ;  /* 0x000000ffff048224 */ /* 0x000fe200078e0018 */
[----:B------:R-:W-:-:S05]  /*1150*/  @!P0 MOV R5, R23 ;  /* 0x0000001700058202 */ /* 0x000fca0000000f00 */
[----:B------:R-:W3:Y:S01]  /*1160*/  @!P0 LDG.E.EL.64 R6, [R4.64] ;  /* 0x0000002404068981 */ /* 0x000ee2000c2e1b00 */
[----:B------:R-:W-:Y:S01]  /*1170*/  BSSY B6, `(.L_x_6) ;  /* 0x0000019000067945 */ /* 0x000fe20003800000 */
[----:B------:R-:W-:Y:S01]  /*1180*/  IADD3 R22, R62, 0x200, R25 ;  /* 0x000002003e167810 */ /* 0x000fe20007ffe019 */
[----:B------:R-:W-:Y:S01]  /*1190*/  IMAD.MOV.U32 R28, RZ, RZ, R0 ;  /* 0x000000ffff1c7224 */ /* 0x000fe200078e0000 */
[----:B------:R-:W-:Y:S02]  /*11a0*/  MOV R30, R3 ;  /* 0x00000003001e7202 */ /* 0x000fe40000000f00 */
[----:B---3--:R-:W-:Y:S02]  /*11b0*/  SEL R17, R6, RZ, !P0 ;  /* 0x000000ff06117207 */ /* 0x008fe40004000000 */
[----:B------:R-:W-:Y:S01]  /*11c0*/  SEL R16, R7, RZ, !P0 ;  /* 0x000000ff07107207 */ /* 0x000fe20004000000 */
[----:B------:R-:W-:Y:S05]  /*11d0*/  @!P1 BRA `(.L_x_1) ;  /* 0x0000012000009947 */ /* 0x000fea0003800000 */
[----:B------:R-:W-:Y:S01]  /*11e0*/  UMOV UR8, 32@lo(assertMessage_1) ;  /* 0x0000000000087882 */ /* 0x000fe20000000000 */
[----:B0-----:R-:W-:Y:S01]  /*11f0*/  MOV R8, 0x373 ;  /* 0x0000037300087802 */ /* 0x001fe20000000f00 */
[----:B------:R-:W-:Y:S01]  /*1200*/  UMOV UR9, 32@hi(assertMessage_1) ;  /* 0x0000000000097882 */ /* 0x000fe20000000000 */
[----:B------:R-:W-:Y:S01]  /*1210*/  MOV R12, 0x1 ;  /* 0x00000001000c7802 */ /* 0x000fe20000000f00 */
[----:B------:R-:W-:Y:S01]  /*1220*/  UMOV UR6, 32@lo(assertFile_1) ;  /* 0x0000000000067882 */ /* 0x000fe20000000000 */
[----:B------:R-:W-:Y:S01]  /*1230*/  IMAD.MOV.U32 R13, RZ, RZ, RZ ;  /* 0x000000ffff0d7224 */ /* 0x000fe200078e00ff */
[----:B------:R-:W-:Y:S01]  /*1240*/  UMOV UR7, 32@hi(assertFile_1) ;  /* 0x0000000000077882 */ /* 0x000fe20000000000 */
[----:B------:R-:W-:Y:S01]  /*1250*/  MOV R4, UR8 ;  /* 0x0000000800047c02 */ /* 0x000fe20008000f00 */
[----:B------:R-:W-:Y:S01]  /*1260*/  UMOV UR4, 32@lo(assertFunc_1) ;  /* 0x0000000000047882 */ /* 0x000fe20000000000 */
[----:B------:R-:W-:Y:S01]  /*1270*/  MOV R5, UR9 ;  /* 0x0000000900057c02 */ /* 0x000fe20008000f00 */
[----:B------:R-:W-:Y:S01]  /*1280*/  UMOV UR5, 32@hi(assertFunc_1) ;  /* 0x0000000000057882 */ /* 0x000fe20000000000 */
[----:B------:R-:W-:Y:S01]  /*1290*/  IMAD.U32 R6, RZ, RZ, UR6 ;  /* 0x00000006ff067e24 */ /* 0x000fe2000f8e00ff */
[----:B------:R-:W-:Y:S01]  /*12a0*/  MOV R7, UR7 ;  /* 0x0000000700077c02 */ /* 0x000fe20008000f00 */
[----:B------:R-:W-:Y:S01]  /*12b0*/  IMAD.U32 R11, RZ, RZ, UR5 ;  /* 0x00000005ff0b7e24 */ /* 0x000fe2000f8e00ff */
[----:B------:R-:W-:-:S02]  /*12c0*/  MOV R10, UR4 ;  /* 0x00000004000a7c02 */ /* 0x000fc40008000f00 */
[----:B------:R-:W-:Y:S02]  /*12d0*/  MOV R20, 32@lo((triton__0d1d2d3d4de5de + .L_x_1@srel)) ;  /* 0x0000000000147802 */ /* 0x000fe40000000f00 */
[----:B------:R-:W-:-:S04]  /*12e0*/  MOV R21, 32@hi((triton__0d1d2d3d4de5de + .L_x_1@srel)) ;  /* 0x0000000000157802 */ /* 0x000fc80000000f00 */
[----:B-12---:R-:W-:Y:S05]  /*12f0*/  CALL.ABS.NOINC `(__assertfail) ;  /* 0x0000000000007943 */ /* 0x006fea0003c00000 */
.L_x_1:
[----:B------:R-:W-:Y:S05]  /*1300*/  BSYNC B6 ;  /* 0x0000000000067941 */ /* 0x000fea0003800000 */
.L_x_6:
[----:B------:R-:W-:Y:S01]  /*1310*/  ISETP.GE.U32.AND P0, PT, R22, 0x900, PT ;  /* 0x000009001600780c */ /* 0x000fe20003f06070 */
[----:B------:R-:W-:Y:S01]  /*1320*/  CS2R R32, SRZ ;  /* 0x0000000000207805 */ /* 0x000fe2000001ff00 */
[----:B------:R-:W-:Y:S01]  /*1330*/  CS2R R34, SRZ ;  /* 0x0000000000227805 */ /* 0x000fe2000001ff00 */
[----:B------:R-:W-:Y:S01]  /*1340*/  CS2R R36, SRZ ;  /* 0x0000000000247805 */ /* 0x000fe2000001ff00 */
[----:B------:R-:W-:Y:S01]  /*1350*/  CS2R R38, SRZ ;  /* 0x0000000000267805 */ /* 0x000fe2000001ff00 */
[----:B------:R-:W-:Y:S01]  /*1360*/  CS2R R4, SRZ ;  /* 0x0000000000047805 */ /* 0x000fe2000001ff00 */
[----:B------:R-:W-:-:S07]  /*1370*/  CS2R R6, SRZ ;  /* 0x0000000000067805 */ /* 0x000fce000001ff00 */
[----:B------:R-:W3:Y:S04]  /*1380*/  @!P0 LDG.E.EF.128 R32, [R28.64+0x10] ;  /* 0x000010241c208981 */ /* 0x000ee8000c0e1d00 */
[----:B------:R-:W4:Y:S01]  /*1390*/  @!P0 LDG.E.EF.128 R36, [R28.64] ;  /* 0x000000241c248981 */ /* 0x000f22000c0e1d00 */
[----:B0-----:R-:W-:-:S03]  /*13a0*/  CS2R R8, SRZ ;  /* 0x0000000000087805 */ /* 0x001fc6000001ff00 */
[----:B------:R-:W5:Y:S01]  /*13b0*/  @!P0 LDG.E.EF.128 R4, [R30.64] ;  /* 0x000000241e048981 */ /* 0x000f62000c0e1d00 */
[----:B------:R-:W-:-:S06]  /*13c0*/  CS2R R10, SRZ ;  /* 0x00000000000a7805 */ /* 0x000fcc000001ff00 */
[----:B--2---:R-:W2:Y:S01]  /*13d0*/  @!P0 LDG.E.EF.128 R8, [R30.64+0x10] ;  /* 0x000010241e088981 */ /* 0x004ea2000c0e1d00 */
[----:B------:R-:W-:Y:S01]  /*13e0*/  FADD R20, R17, 1 ;  /* 0x3f80000011147421 */ /* 0x000fe20000000000 */
[----:B------:R-:W-:Y:S01]  /*13f0*/  FADD R21, R16, 1 ;  /* 0x3f80000010157421 */ /* 0x000fe20000000000 */
[----:B------:R-:W-:Y:S01]  /*1400*/  WARPSYNC 0xffffffff ;  /* 0xffffffff00007948 */ /* 0x000fe20003800000 */
[----:B------:R-:W-:Y:S06]  /*1410*/  BAR.SYNC 0x0 ;  /* 0x0000000000007b1d */ /* 0x000fec0000000000 */
[----:B------:R-:W-:Y:S04]  /*1420*/  STS.64 [R19.X4], R20 ;  /* 0x0000001413007388 */ /* 0x000fe80000004a00 */
[----:B------:R-:W-:Y:S06]  /*1430*/  BAR.SYNC 0x0 ;  /* 0x0000000000007b1d */ /* 0x000fec0000000000 */
[----:B------:R-:W0:Y:S01]  /*1440*/  LDS.128 R12, [R62.X4] ;  /* 0x000000003e0c7984 */ /* 0x000e220000004c00 */
[----:B------:R-:W-:-:S04]  /*1450*/  IADD3 R24, P3, R24, 0x800, RZ ;  /* 0x0000080018187810 */ /* 0x000fc80007f7e0ff */
[----:B------:R-:W-:Y:S02]  /*1460*/  IADD3.X R23, RZ, R23, RZ, P3, !PT ;  /* 0x00000017ff177210 */ /* 0x000fe40001ffe4ff */
[----:B---3--:R-:W-:Y:S02]  /*1470*/  SEL R22, R32, RZ, !P0 ;  /* 0x000000ff20167207 */ /* 0x008fe40004000000 */
[----:B------:R-:W-:Y:S02]  /*1480*/  SEL R27, R33, RZ, !P0 ;  /* 0x000000ff211b7207 */ /* 0x000fe40004000000 */
[----:B------:R-:W-:Y:S02]  /*1490*/  SEL R3, R34, RZ, !P0 ;  /* 0x000000ff22037207 */ /* 0x000fe40004000000 */
[----:B------:R-:W-:Y:S02]  /*14a0*/  SEL R0, R35, RZ, !P0 ;  /* 0x000000ff23007207 */ /* 0x000fe40004000000 */
[----:B------:R-:W3:Y:S01]  /*14b0*/  LDS.128 R32, [R62.X4+0x10] ;  /* 0x000010003e207984 */ /* 0x000ee20000004c00 */
[----:B----4-:R-:W-:-:S02]  /*14c0*/  SEL R36, R36, RZ, !P0 ;  /* 0x000000ff24247207 */ /* 0x010fc40004000000 */
[----:B------:R-:W-:Y:S02]  /*14d0*/  SEL R37, R37, RZ, !P0 ;  /* 0x000000ff25257207 */ /* 0x000fe40004000000 */
[----:B-----5:R-:W-:Y:S01]  /*14e0*/  SEL R21, R5, RZ, !P0 ;  /* 0x000000ff05157207 */ /* 0x020fe20004000000 */
[----:B------:R-:W-:Y:S01]  /*14f0*/  FMUL R5, R36, 48 ;  /* 0x4240000024057820 */ /* 0x000fe20000400000 */
[----:B------:R-:W-:Y:S02]  /*1500*/  SEL R4, R4, RZ, !P0 ;  /* 0x000000ff04047207 */ /* 0x000fe40004000000 */
[----:B------:R-:W-:Y:S01]  /*1510*/  SEL R40, R7, RZ, !P0 ;  /* 0x000000ff07287207 */ /* 0x000fe20004000000 */
[----:B------:R-:W-:Y:S01]  /*1520*/  FMUL R7, R37, 48 ;  /* 0x4240000025077820 */ /* 0x000fe20000400000 */
[----:B------:R-:W-:Y:S01]  /*1530*/  FMUL R21, R21, 48 ;  /* 0x4240000015157820 */ /* 0x000fe20000400000 */
[----:B------:R-:W-:Y:S01]  /*1540*/  SEL R38, R38, RZ, !P0 ;  /* 0x000000ff26267207 */ /* 0x000fe20004000000 */
[----:B------:R-:W-:Y:S01]  /*1550*/  FMUL R17, R4, 48 ;  /* 0x4240000004117820 */ /* 0x000fe20000400000 */
[----:B------:R-:W-:Y:S01]  /*1560*/  SEL R20, R6, RZ, !P0 ;  /* 0x000000ff06147207 */ /* 0x000fe20004000000 */
[C---:B------:R-:W-:Y:S01]  /*1570*/  FMUL R5, R2.reuse, R5 ;  /* 0x0000000502057220 */ /* 0x040fe20000400000 */
[----:B------:R-:W-:Y:S01]  /*1580*/  FMUL R4, R2, R7 ;  /* 0x0000000702047220 */ /* 0x000fe20000400000 */
[----:B-1----:R-:W-:Y:S01]  /*1590*/  FMUL R6, R18, R21 ;  /* 0x0000001512067220 */ /* 0x002fe20000400000 */
[----:B------:R-:W-:Y:S01]  /*15a0*/  SEL R39, R39, RZ, !P0 ;  /* 0x000000ff27277207 */ /* 0x000fe20004000000 */
[-C--:B0-----:R-:W-:Y:S01]  /*15b0*/  FMUL R16, R5, R12.reuse ;  /* 0x0000000c05107220 */ /* 0x081fe20000400000 */
[-C--:B------:R-:W-:Y:S01]  /*15c0*/  FMUL R21, R4, R13.reuse ;  /* 0x0000000d04157220 */ /* 0x080fe20000400000 */
[----:B------:R-:W-:Y:S01]  /*15d0*/  FMUL R37, R6, R13 ;  /* 0x0000000d06257220 */ /* 0x000fe20000400000 */
[----:B------:R-:W-:Y:S01]  /*15e0*/  FMUL R5, R38, 48 ;  /* 0x4240000026057820 */ /* 0x000fe20000400000 */
[----:B------:R-:W-:Y:S01]  /*15f0*/  FMUL R17, R18, R17 ;  /* 0x0000001112117220 */ /* 0x000fe20000400000 */
[----:B------:R-:W-:Y:S01]  /*1600*/  FMUL R13, R20, 48 ;  /* 0x42400000140d7820 */ /* 0x000fe20000400000 */
[----:B------:R-:W-:Y:S01]  /*1610*/  FMUL R7, R39, 48 ;  /* 0x4240000027077820 */ /* 0x000fe20000400000 */
[----:B------:R-:W-:Y:S01]  /*1620*/  FMUL R5, R2, R5 ;  /* 0x0000000502057220 */ /* 0x000fe20000400000 */
[----:B--2---:R-:W-:Y:S01]  /*1630*/  SEL R8, R8, RZ, !P0 ;  /* 0x000000ff08087207 */ /* 0x004fe20004000000 */
[----:B------:R-:W-:Y:S01]  /*1640*/  FMUL R36, R17, R12 ;  /* 0x0000000c11247220 */ /* 0x000fe20000400000 */
[----:B------:R-:W-:Y:S01]  /*1650*/  FMUL R13, R18, R13 ;  /* 0x0000000d120d7220 */ /* 0x000fe20000400000 */
[----:B------:R-:W-:Y:S01]  /*1660*/  FMUL R17, R40, 48 ;  /* 0x4240000028117820 */ /* 0x000fe20000400000 */
[----:B------:R-:W-:Y:S01]  /*1670*/  FMUL R4, R2, R7 ;  /* 0x0000000702047220 */ /* 0x000fe20000400000 */
[----:B------:R-:W-:Y:S01]  /*1680*/  SEL R10, R10, RZ, !P0 ;  /* 0x000000ff0a0a7207 */ /* 0x000fe20004000000 */
[-C--:B------:R-:W-:Y:S01]  /*1690*/  FMUL R12, R5, R14.reuse ;  /* 0x0000000e050c7220 */ /* 0x080fe20000400000 */
[----:B------:R-:W-:Y:S01]  /*16a0*/  FMUL R7, R27, 48 ;  /* 0x424000001b077820 */ /* 0x000fe20000400000 */
[----:B------:R-:W-:Y:S01]  /*16b0*/  FMUL R20, R13, R14 ;  /* 0x0000000e0d147220 */ /* 0x000fe20000400000 */
[----:B------:R-:W-:Y:S01]  /*16c0*/  FMUL R5, R22, 48 ;  /* 0x4240000016057820 */ /* 0x000fe20000400000 */
[----:B------:R-:W-:Y:S01]  /*16d0*/  FMUL R6, R18, R17 ;  /* 0x0000001112067220 */ /* 0x000fe20000400000 */
[----:B------:R-:W-:Y:S01]  /*16e0*/  FMUL R13, R8, 48 ;  /* 0x42400000080d7820 */ /* 0x000fe20000400000 */
[----:B------:R-:W-:Y:S01]  /*16f0*/  SEL R11, R11, RZ, !P0 ;  /* 0x000000ff0b0b7207 */ /* 0x000fe20004000000 */
[----:B------:R-:W-:Y:S01]  /*1700*/  FMUL R17, R4, R15 ;  /* 0x0000000f04117220 */ /* 0x000fe20000400000 */
[----:B------:R-:W-:Y:S01]  /*1710*/  SEL R9, R9, RZ, !P0 ;  /* 0x000000ff09097207 */ /* 0x000fe20004000000 */
[C---:B------:R-:W-:Y:S01]  /*1720*/  FMUL R4, R2.reuse, R7 ;  /* 0x0000000702047220 */ /* 0x040fe20000400000 */
[----:B------:R-:W-:Y:S01]  /*1730*/  FMUL R5, R2, R5 ;  /* 0x0000000502057220 */ /* 0x000fe20000400000 */
[----:B------:R-:W-:Y:S01]  /*1740*/  FMUL R7, R10, 48 ;  /* 0x424000000a077820 */ /* 0x000fe20000400000 */
[C---:B------:R-:W-:Y:S01]  /*1750*/  FMUL R13, R18.reuse, R13 ;  /* 0x0000000d120d7220 */ /* 0x040fe20000400000 */
[----:B------:R-:W-:Y:S01]  /*1760*/  FMUL R11, R11, 48 ;  /* 0x424000000b0b7820 */ /* 0x000fe20000400000 */
[----:B------:R-:W-:Y:S01]  /*1770*/  FMUL R9, R9, 48 ;  /* 0x4240000009097820 */ /* 0x000fe20000400000 */
[-C--:B---3--:R-:W-:Y:S01]  /*1780*/  FMUL R14, R5, R32.reuse ;  /* 0x00000020050e7220 */ /* 0x088fe20000400000 */
[----:B------:R-:W-:Y:S01]  /*1790*/  FMUL R7, R18, R7 ;  /* 0x0000000712077220 */ /* 0x000fe20000400000 */
[----:B------:R-:W-:Y:S01]  /*17a0*/  FMUL R32, R13, R32 ;  /* 0x000000200d207220 */ /* 0x000fe20000400000 */
[----:B------:R-:W-:Y:S01]  /*17b0*/  FMUL R3, R3, 48 ;  /* 0x4240000003037820 */ /* 0x000fe20000400000 */
[----:B------:R-:W-:Y:S01]  /*17c0*/  FMUL R5, R0, 48 ;  /* 0x4240000000057820 */ /* 0x000fe20000400000 */
[----:B------:R-:W-:Y:S01]  /*17d0*/  FMUL R13, R4, R33 ;  /* 0x00000021040d7220 */ /* 0x000fe20000400000 */
[----:B------:R-:W-:Y:S01]  /*17e0*/  FMUL R15, R6, R15 ;  /* 0x0000000f060f7220 */ /* 0x000fe20000400000 */
[C---:B------:R-:W-:Y:S01]  /*17f0*/  FMUL R4, R18.reuse, R11 ;  /* 0x0000000b12047220 */ /* 0x040fe20000400000 */
[----:B------:R-:W-:Y:S01]  /*1800*/  FMUL R6, R18, R9 ;  /* 0x0000000912067220 */ /* 0x000fe20000400000 */
[----:B------:R-:W-:Y:S01]  /*1810*/  FMUL R11, R7, R34 ;  /* 0x00000022070b7220 */ /* 0x000fe20000400000 */
[C---:B------:R-:W-:Y:S01]  /*1820*/  FMUL R3, R2.reuse, R3 ;  /* 0x0000000302037220 */ /* 0x040fe20000400000 */
[----:B------:R-:W-:Y:S01]  /*1830*/  FMUL R0, R2, R5 ;  /* 0x0000000502007220 */ /* 0x000fe20000400000 */
[----:B------:R-:W-:Y:S01]  /*1840*/  IADD3 R7, R26, R25, RZ ;  /* 0x000000191a077210 */ /* 0x000fe20007ffe0ff */
[----:B------:R-:W-:Y:S01]  /*1850*/  FMUL R33, R6, R33 ;  /* 0x0000002106217220 */ /* 0x000fe20000400000 */
[----:B------:R-:W-:Y:S01]  /*1860*/  F2FP.BF16.F32.PACK_AB R5, R17, R12 ;  /* 0x0000000c1105723e */ /* 0x000fe200000010ff */
[----:B------:R-:W-:Y:S01]  /*1870*/  FMUL R3, R3, R34 ;  /* 0x0000002203037220 */ /* 0x000fe20000400000 */
[----:B------:R-:W-:Y:S01]  /*1880*/  F2FP.BF16.F32.PACK_AB R9, R15, R20 ;  /* 0x000000140f09723e */ /* 0x000fe200000010ff */
[-C--:B------:R-:W-:Y:S01]  /*1890*/  FMUL R0, R0, R35.reuse ;  /* 0x0000002300007220 */ /* 0x080fe20000400000 */
[----:B------:R-:W-:Y:S01]  /*18a0*/  F2FP.BF16.F32.PACK_AB R6, R13, R14 ;  /* 0x0000000e0d06723e */ /* 0x000fe200000010ff */
[----:B------:R-:W-:Y:S01]  /*18b0*/  FMUL R22, R4, R35 ;  /* 0x0000002304167220 */ /* 0x000fe20000400000 */
[----:B------:R-:W-:-:S02]  /*18c0*/  MOV R15, 0x2 ;  /* 0x00000002000f7802 */ /* 0x000fc40000000f00 */
[C---:B------:R-:W-:Y:S02]  /*18d0*/  IADD3 R12, R7.reuse, 0x200, RZ ;  /* 0x00000200070c7810 */ /* 0x040fe40007ffe0ff */
[----:B------:R-:W-:Y:S02]  /*18e0*/  IADD3 R14, R7, 0x2600, RZ ;  /* 0x00002600070e7810 */ /* 0x000fe40007ffe0ff */
[----:B------:R-:W-:Y:S01]  /*18f0*/  F2FP.BF16.F32.PACK_AB R4, R21, R16 ;  /* 0x000000101504723e */ /* 0x000fe200000010ff */
[----:B------:R-:W-:Y:S01]  /*1900*/  IMAD.WIDE R12, R12, R15, c[0x0][0x178] ;  /* 0x00005e000c0c7625 */ /* 0x000fe200078e020f */
[----:B------:R-:W-:Y:S02]  /*1910*/  F2FP.BF16.F32.PACK_AB R7, R0, R3 ;  /* 0x000000030007723e */ /* 0x000fe400000010ff */
[----:B------:R-:W-:Y:S01]  /*1920*/  F2FP.BF16.F32.PACK_AB R8, R37, R36 ;  /* 0x000000242508723e */ /* 0x000fe200000010ff */
[----:B------:R-:W-:Y:S01]  /*1930*/  IMAD.WIDE R14, R14, R15, c[0x0][0x178] ;  /* 0x00005e000e0e7625 */ /* 0x000fe200078e020f */
[----:B------:R-:W-:-:S02]  /*1940*/  F2FP.BF16.F32.PACK_AB R10, R33, R32 ;  /* 0x00000020210a723e */ /* 0x000fc400000010ff */
[----:B------:R-:W-:Y:S02]  /*1950*/  F2FP.BF16.F32.PACK_AB R11, R22, R11 ;  /* 0x0000000b160b723e */ /* 0x000fe400000010ff */
[----:B------:R-:W-:Y:S01]  /*1960*/  IADD3 R25, R25, 0x200, RZ ;  /* 0x0000020019197810 */ /* 0x000fe20007ffe0ff */
[----:B------:R0:W-:Y:S04]  /*1970*/  @!P0 STG.E.128 [R12.64], R4 ;  /* 0x000000040c008986 */ /* 0x0001e8000c101d24 */
[----:B------:R0:W-:Y:S01]  /*1980*/  @!P0 STG.E.128 [R14.64], R8 ;  /* 0x000000080e008986 */ /* 0x0001e2000c101d24 */
[----:B------:R-:W-:Y:S02]  /*1990*/  ISETP.GE.U32.AND P0, PT, R25, 0x700, PT ;  /* 0x000007001900780c */ /* 0x000fe40003f06070 */
[----:B------:R-:W-:-:S02]  /*19a0*/  IADD3 R3, P1, R30, 0x800, RZ ;  /* 0x000008001e037810 */ /* 0x000fc40007f3e0ff */
[----:B------:R-:W-:-:S03]  /*19b0*/  IADD3 R0, P2, R28, 0x800, RZ ;  /* 0x000008001c007810 */ /* 0x000fc60007f5e0ff */
[----:B------:R-:W-:Y:S01]  /*19c0*/  IMAD.X R30, RZ, RZ, R31, P1 ;  /* 0x000000ffff1e7224 */ /* 0x000fe200008e061f */
[----:B------:R-:W-:-:S05]  /*19d0*/  IADD3.X R28, RZ, R29, RZ, P2, !PT ;  /* 0x0000001dff1c7210 */ /* 0x000fca00017fe4ff */
[----:B------:R-:W-:Y:S05]  /*19e0*/  @P0 EXIT ;  /* 0x000000000000094d */ /* 0x000fea0003800000 */
[----:B------:R-:W-:Y:S01]  /*19f0*/  IMAD.MOV.U32 R31, RZ, RZ, R30 ;  /* 0x000000ffff1f7224 */ /* 0x000fe200078e001e */
[----:B------:R-:W-:Y:S01]  /*1a00*/  MOV R29, R28 ;  /* 0x0000001c001d7202 */ /* 0x000fe20000000f00 */
[----:B------:R-:W-:Y:S05]  /*1a10*/  BRA `(.L_x_7) ;  /* 0xfffff6e000007947 */ /* 0x000fea000383ffff */
.L_x_5:
[----:B------:R-:W-:Y:S01]  /*1a20*/  MOV R7, 0x10 ;  /* 0x0000001000077802 */ /* 0x000fe20000000f00 */
[----:B------:R-:W-:Y:S01]  /*1a30*/  IMAD.MOV.U32 R9, RZ, RZ, -0x1 ;  /* 0xffffffffff097424 */ /* 0x000fe200078e00ff */
[----:B------:R-:W-:Y:S02]  /*1a40*/  MOV R6, 0x1f ;  /* 0x0000001f00067802 */ /* 0x000fe40000000f00 */
[----:B------:R-:W-:-:S02]  /*1a50*/  MOV R4, 0x1a70 ;  /* 0x00001a7000047802 */ /* 0x000fc40000000f00 */
[----:B------:R-:W-:Y:S05]  /*1a60*/  CALL.REL.NOINC `($__internal_0_$__cuda_sm70_shflsync_bfly) ;  /* 0x0000026000007944 */ /* 0x000fea0003c00000 */
[----:B01----:R-:W-:Y:S01]  /*1a70*/  FADD R10, R10, R7 ;  /* 0x000000070a0a7221 */ /* 0x003fe20000000000 */
[----:B------:R-:W-:Y:S02]  /*1a80*/  MOV R7, 0x8 ;  /* 0x0000000800077802 */ /* 0x000fe40000000f00 */
[----:B------:R-:W-:-:S02]  /*1a90*/  MOV R4, 0x1ab0 ;  /* 0x00001ab000047802 */ /* 0x000fc40000000f00 */
[----:B------:R-:W-:Y:S05]  /*1aa0*/  CALL.REL.NOINC `($__internal_0_$__cuda_sm70_shflsync_bfly) ;  /* 0x0000022000007944 */ /* 0x000fea0003c00000 */
[----:B01----:R-:W-:Y:S01]  /*1ab0*/  FADD R10, R10, R7 ;  /* 0x000000070a0a7221 */ /* 0x003fe20000000000 */
[----:B------:R-:W-:-:S02]  /*1ac0*/  MOV R7, 0x4 ;  /* 0x0000000400077802 */ /* 0x000fc40000000f00 */
[----:B------:R-:W-:-:S02]  /*1ad0*/  MOV R4, 0x1af0 ;  /* 0x00001af000047802 */ /* 0x000fc40000000f00 */
[----:B------:R-:W-:Y:S05]  /*1ae0*/  CALL.REL.NOINC `($__internal_0_$__cuda_sm70_shflsync_bfly) ;  /* 0x000001e000007944 */ /* 0x000fea0003c00000 */
[----:B01----:R-:W-:Y:S01]  /*1af0*/  FADD R10, R10, R7 ;  /* 0x000000070a0a7221 */ /* 0x003fe20000000000 */
[----:B------:R-:W-:Y:S01]  /*1b00*/  IMAD.MOV.U32 R7, RZ, RZ, 0x2 ;  /* 0x00000002ff077424 */ /* 0x000fe200078e00ff */
[----:B------:R-:W-:-:S02]  /*1b10*/  MOV R4, 0x1b30 ;  /* 0x00001b3000047802 */ /* 0x000fc40000000f00 */
[----:B------:R-:W-:Y:S05]  /*1b20*/  CALL.REL.NOINC `($__internal_0_$__cuda_sm70_shflsync_bfly) ;  /* 0x000001a000007944 */ /* 0x000fea0003c00000 */
[----:B01----:R-:W-:Y:S01]  /*1b30*/  FADD R10, R10, R7 ;  /* 0x000000070a0a7221 */ /* 0x003fe20000000000 */
[----:B------:R-:W-:Y:S02]  /*1b40*/  MOV R7, 0x1 ;  /* 0x0000000100077802 */ /* 0x000fe40000000f00 */
[----:B------:R-:W-:-:S02]  /*1b50*/  MOV R4, 0x1b70 ;  /* 0x00001b7000047802 */ /* 0x000fc40000000f00 */
[----:B------:R-:W-:Y:S05]  /*1b60*/  CALL.REL.NOINC `($__internal_0_$__cuda_sm70_shflsync_bfly) ;  /* 0x0000016000007944 */ /* 0x000fea0003c00000 */
[----:B-1----:R-:W-:Y:S01]  /*1b70*/  FADD R3, R10, R7 ;  /* 0x000000070a037221 */ /* 0x002fe20000000000 */
[----:B0-----:R-:W-:Y:S01]  /*1b80*/  MOV R10, R28 ;  /* 0x0000001c000a7202 */ /* 0x001fe20000000f00 */
[----:B------:R-:W-:Y:S01]  /*1b90*/  IMAD.MOV.U32 R7, RZ, RZ, 0x10 ;  /* 0x00000010ff077424 */ /* 0x000fe200078e00ff */
        /* <DEDUP_REMOVED lines=18> */
[----:B------:R-:W-:Y:S05]  /*1cc0*/  BRA `(.L_x_8) ;  /* 0xfffff13000007947 */ /* 0x000fea000383ffff */
        .weak           $__internal_0_$__cuda_sm70_shflsync_bfly
        .type           $__internal_0_$__cuda_sm70_shflsync_bfly,@function
        .size           $__internal_0_$__cuda_sm70_shflsync_bfly,(.L_x_10 - $__internal_0_$__cuda_sm70_shflsync_bfly)
$__internal_0_$__cuda_sm70_shflsync_bfly:
[----:B------:R-:W-:Y:S01]  /*1cd0*/  MOV R5, 0x0 ;  /* 0x0000000000057802 */ /* 0x000fe20000000f00 */
[----:B------:R-:W-:Y:S04]  /*1ce0*/  WARPSYNC R9 ;  /* 0x0000000900007348 */ /* 0x000fe80003800000 */
[----:B------:R0:W1:Y:S01]  /*1cf0*/  SHFL.BFLY PT, R7, R10, R7, R6 ;  /* 0x0c0000070a077389 */ /* 0x00006200000e0006 */
[----:B------:R-:W-:Y:S05]  /*1d00*/  RET.REL.NODEC R4 `(triton__0d1d2d3d4de5de) ;  /* 0xffffe2f004007950 */ /* 0x000fea0003c3ffff */
.L_x_9:
[----:B------:R-:W-:-:S00]  /*1d10*/  BRA `(.L_x_9) ;  /* 0xfffffff000007947 */ /* 0x000fc0000383ffff */
[----:B------:R-:W-:-:S00]  /*1d20*/  NOP ;  /* 0x0000000000007918 */ /* 0x000fc00000000000 */
        /* <DEDUP_REMOVED lines=13> */
.L_x_10:


//--------------------- .nv.global.init           --------------------------
	.section	.nv.global.init,"aw",@progbits
.nv.global.init:
	.type		_$_str,@object
	.size		_$_str,(assertFunc_1 - _$_str)
_$_str:
        /*0000*/ 	.byte	0x5f, 0x5f, 0x43, 0x55, 0x44, 0x41, 0x5f, 0x46, 0x54, 0x5a, 0x00
	.type		assertFunc_1,@object
	.size		assertFunc_1,(assertFunc_0 - assertFunc_1)
assertFunc_1:
        /*000b*/ 	.byte	0x5f, 0x63, 0x61, 0x6c, 0x6c, 0x5f, 0x77, 0x69, 0x74, 0x68, 0x5f, 0x66, 0x72, 0x61, 0x6d, 0x65
        /*001b*/ 	.byte	0x73, 0x5f, 0x72, 0x65, 0x6d, 0x6f, 0x76, 0x65, 0x64
	.type		assertFunc_0,@object
	.size		assertFunc_0,(assertFile_0 - assertFunc_0)
assertFunc_0:
        /*0024*/ 	.byte	0x5f, 0x63, 0x61, 0x6c, 0x6c, 0x5f, 0x77, 0x69, 0x74, 0x68, 0x5f, 0x66, 0x72, 0x61, 0x6d, 0x65
        /*0034*/ 	.byte	0x73, 0x5f, 0x72, 0x65, 0x6d, 0x6f, 0x76, 0x65, 0x64
	.type		assertFile_0,@object
	.size		assertFile_0,(assertFile_1 - assertFile_0)
assertFile_0:
        /*003d*/ 	.byte	0x3c, 0x66, 0x72, 0x6f, 0x7a, 0x65, 0x6e, 0x20, 0x69, 0x6d, 0x70, 0x6f, 0x72, 0x74, 0x6c, 0x69
        /*004d*/ 	.byte	0x62, 0x2e, 0x5f, 0x62, 0x6f, 0x6f, 0x74, 0x73, 0x74, 0x72, 0x61, 0x70, 0x5f, 0x65, 0x78, 0x74
        /*005d*/ 	.byte	0x65, 0x72, 0x6e, 0x61, 0x6c, 0x3e
	.type		assertFile_1,@object
	.size		assertFile_1,(assertMessage_0 - assertFile_1)
assertFile_1:
        /*0063*/ 	.byte	0x3c, 0x66, 0x72, 0x6f, 0x7a, 0x65, 0x6e, 0x20, 0x69, 0x6d, 0x70, 0x6f, 0x72, 0x74, 0x6c, 0x69
        /*0073*/ 	.byte	0x62, 0x2e, 0x5f, 0x62, 0x6f, 0x6f, 0x74, 0x73, 0x74, 0x72, 0x61, 0x70, 0x5f, 0x65, 0x78, 0x74
        /*0083*/ 	.byte	0x65, 0x72, 0x6e, 0x61, 0x6c, 0x3e
	.type		assertMessage_0,@object
	.size		assertMessage_0,(assertMessage_1 - assertMessage_0)
assertMessage_0:
        /*0089*/ 	.byte	0x69, 0x6e, 0x64, 0x65, 0x78, 0x20, 0x6f, 0x75, 0x74, 0x20, 0x6f, 0x66, 0x20, 0x62, 0x6f, 0x75
        /*0099*/ 	.byte	0x6e, 0x64, 0x73, 0x3a, 0x20, 0x30, 0x20, 0x3c, 0x3d, 0x20, 0x74, 0x6d, 0x70, 0x33, 0x20, 0x3c
        /*00a9*/ 	.byte	0x20, 0x32, 0x38, 0x38, 0x32, 0x35, 0x36
	.type		assertMessage_1,@object
	.size		assertMessage_1,(.L_2 - assertMessage_1)
assertMessage_1:
        /*00b0*/ 	.byte	0x69, 0x6e, 0x64, 0x65, 0x78, 0x20, 0x6f, 0x75, 0x74, 0x20, 0x6f, 0x66, 0x20, 0x62, 0x6f, 0x75
        /*00c0*/ 	.byte	0x6e, 0x64, 0x73, 0x3a, 0x20, 0x30, 0x20, 0x3c, 0x3d, 0x20, 0x74, 0x6d, 0x70, 0x31, 0x33, 0x20
        /*00d0*/ 	.byte	0x3c, 0x20, 0x32, 0x38, 0x38, 0x32, 0x35, 0x36
.L_2:


//--------------------- .nv.shared.triton__0d1d2d3d4de5de --------------------------
	.section	.nv.shared.triton__0d1d2d3d4de5de,"aw",@nobits
	.align	16


//--------------------- SYMBOLS --------------------------

	.type		__assertfail,@function
